//
// Generated by NVIDIA NVVM Compiler
//
// Compiler Build ID: CL-36424714
// Cuda compilation tools, release 13.0, V13.0.88
// Based on NVVM 20.0.0
//

.version 9.0
.target sm_100
.address_size 64

	// .globl	_Z24hillis_steele_local_scanPiS_
// _ZZ24hillis_steele_local_scanPiS_E4smem has been demoted

.visible .entry _Z24hillis_steele_local_scanPiS_(
	.param .u64 .ptr .align 1 _Z24hillis_steele_local_scanPiS__param_0,
	.param .u64 .ptr .align 1 _Z24hillis_steele_local_scanPiS__param_1
)
{
	.reg .pred 	%p<11>;
	.reg .b32 	%r<33>;
	.reg .b64 	%rd<9>;
	// demoted variable
	.shared .align 4 .b8 _ZZ24hillis_steele_local_scanPiS_E4smem[512];
	ld.param.u64 	%rd3, [_Z24hillis_steele_local_scanPiS__param_0];
	ld.param.u64 	%rd2, [_Z24hillis_steele_local_scanPiS__param_1];
	cvta.to.global.u64 	%rd4, %rd3;
	mov.u32 	%r1, %tid.x;
	mov.u32 	%r2, %ctaid.x;
	mov.u32 	%r3, %ntid.x;
	mad.lo.s32 	%r6, %r2, %r3, %r1;
	mul.wide.s32 	%rd5, %r6, 4;
	add.s64 	%rd1, %rd4, %rd5;
	ld.global.u32 	%r7, [%rd1];
	shl.b32 	%r8, %r1, 2;
	mov.u32 	%r9, _ZZ24hillis_steele_local_scanPiS_E4smem;
	add.s32 	%r4, %r9, %r8;
	st.shared.u32 	[%r4], %r7;
	bar.sync 	0;
	setp.eq.s32 	%p1, %r1, 0;
	@%p1 bra 	$L__BB0_2;
	ld.shared.u32 	%r10, [%r4+-4];
	ld.shared.u32 	%r11, [%r4];
	add.s32 	%r12, %r11, %r10;
	st.shared.u32 	[%r4], %r12;
$L__BB0_2:
	bar.sync 	0;
	setp.lt.u32 	%p2, %r1, 2;
	@%p2 bra 	$L__BB0_4;
	ld.shared.u32 	%r13, [%r4+-8];
	ld.shared.u32 	%r14, [%r4];
	add.s32 	%r15, %r14, %r13;
	st.shared.u32 	[%r4], %r15;
$L__BB0_4:
	bar.sync 	0;
	setp.lt.u32 	%p3, %r1, 4;
	@%p3 bra 	$L__BB0_6;
	ld.shared.u32 	%r16, [%r4+-16];
	ld.shared.u32 	%r17, [%r4];
	add.s32 	%r18, %r17, %r16;
	st.shared.u32 	[%r4], %r18;
$L__BB0_6:
	bar.sync 	0;
	setp.lt.u32 	%p4, %r1, 8;
	@%p4 bra 	$L__BB0_8;
	ld.shared.u32 	%r19, [%r4+-32];
	ld.shared.u32 	%r20, [%r4];
	add.s32 	%r21, %r20, %r19;
	st.shared.u32 	[%r4], %r21;
$L__BB0_8:
	bar.sync 	0;
	setp.lt.u32 	%p5, %r1, 16;
	@%p5 bra 	$L__BB0_10;
	ld.shared.u32 	%r22, [%r4+-64];
	ld.shared.u32 	%r23, [%r4];
	add.s32 	%r24, %r23, %r22;
	st.shared.u32 	[%r4], %r24;
$L__BB0_10:
	bar.sync 	0;
	setp.lt.u32 	%p6, %r1, 32;
	@%p6 bra 	$L__BB0_12;
	ld.shared.u32 	%r25, [%r4+-128];
	ld.shared.u32 	%r26, [%r4];
	add.s32 	%r27, %r26, %r25;
	st.shared.u32 	[%r4], %r27;
$L__BB0_12:
	bar.sync 	0;
	setp.lt.u32 	%p7, %r1, 64;
	@%p7 bra 	$L__BB0_14;
	ld.shared.u32 	%r28, [%r4+-256];
	ld.shared.u32 	%r29, [%r4];
	add.s32 	%r30, %r29, %r28;
	st.shared.u32 	[%r4], %r30;
$L__BB0_14:
	bar.sync 	0;
	ld.shared.u32 	%r5, [%r4];
	st.global.u32 	[%rd1], %r5;
	setp.eq.s64 	%p8, %rd2, 0;
	add.s32 	%r31, %r3, -1;
	setp.ne.s32 	%p9, %r1, %r31;
	or.pred  	%p10, %p8, %p9;
	@%p10 bra 	$L__BB0_16;
	cvta.to.global.u64 	%rd6, %rd2;
	mul.wide.u32 	%rd7, %r2, 4;
	add.s64 	%rd8, %rd6, %rd7;
	st.global.u32 	[%rd8], %r5;
$L__BB0_16:
	ret;

}
	// .globl	_Z36add_array_with_per_block_scan_resultPiS_
.visible .entry _Z36add_array_with_per_block_scan_resultPiS_(
	.param .u64 .ptr .align 1 _Z36add_array_with_per_block_scan_resultPiS__param_0,
	.param .u64 .ptr .align 1 _Z36add_array_with_per_block_scan_resultPiS__param_1
)
{
	.reg .pred 	%p<2>;
	.reg .b32 	%r<9>;
	.reg .b64 	%rd<9>;

	ld.param.u64 	%rd1, [_Z36add_array_with_per_block_scan_resultPiS__param_0];
	ld.param.u64 	%rd2, [_Z36add_array_with_per_block_scan_resultPiS__param_1];
	mov.u32 	%r1, %ctaid.x;
	setp.eq.s32 	%p1, %r1, 0;
	@%p1 bra 	$L__BB1_2;
	cvta.to.global.u64 	%rd3, %rd2;
	cvta.to.global.u64 	%rd4, %rd1;
	add.s32 	%r2, %r1, -1;
	mul.wide.u32 	%rd5, %r2, 4;
	add.s64 	%rd6, %rd3, %rd5;
	ld.global.u32 	%r3, [%rd6];
	mov.u32 	%r4, %ntid.x;
	mov.u32 	%r5, %tid.x;
	mad.lo.s32 	%r6, %r1, %r4, %r5;
	mul.wide.s32 	%rd7, %r6, 4;
	add.s64 	%rd8, %rd4, %rd7;
	ld.global.u32 	%r7, [%rd8];
	add.s32 	%r8, %r7, %r3;
	st.global.u32 	[%rd8], %r8;
$L__BB1_2:
	ret;

}


// ===== COMPILED SASS (sm_100) =====

	.target	sm_100

	.elftype	@"ET_EXEC"


//--------------------- .note.nv.tkinfo           --------------------------
	.section	.note.nv.tkinfo,"",@"SHT_NOTE"
	.sectionflags	@"SHF_NOTE_NV_TKINFO"
	.tkinfo
        /*0018*/ 	.word	0x00000002
        /*0030*/ 	.string	""
        /*0030*/ 	.string	"ptxas"
        /*0030*/ 	.string	"Cuda compilation tools, release 13.0, V13.0.88"
        /*0030*/ 	.string	"Build cuda_13.0.r13.0/compiler.36424714_0"
        /*0030*/ 	.string	"-arch sm_100 -m 64 "



//--------------------- .note.nv.cuinfo           --------------------------
	.section	.note.nv.cuinfo,"",@"SHT_NOTE"
	.sectionflags	@"SHF_NOTE_NV_CUINFO"
        /*0018*/ 	.short	0x0002
        /*001a*/ 	.short	0x0064
        /*001c*/ 	.short	0x0082
	.zero		2


//--------------------- .nv.info                  --------------------------
	.section	.nv.info,"",@"SHT_CUDA_INFO"
	.align	4


	//----- nvinfo : EIATTR_REGCOUNT
	.align		4
        /*0000*/ 	.byte	0x04, 0x2f
        /*0002*/ 	.short	(.L_1 - .L_0)
	.align		4
.L_0:
        /*0004*/ 	.word	index@(_Z24hillis_steele_local_scanPiS_)
        /*0008*/ 	.word	0x0000000c


	//----- nvinfo : EIATTR_FRAME_SIZE
	.align		4
.L_1:
        /*000c*/ 	.byte	0x04, 0x11
        /*000e*/ 	.short	(.L_3 - .L_2)
	.align		4
.L_2:
        /*0010*/ 	.word	index@(_Z24hillis_steele_local_scanPiS_)
        /*0014*/ 	.word	0x00000000


	//----- nvinfo : EIATTR_REGCOUNT
	.align		4
.L_3:
        /*0018*/ 	.byte	0x04, 0x2f
        /*001a*/ 	.short	(.L_5 - .L_4)
	.align		4
.L_4:
        /*001c*/ 	.word	index@(_Z36add_array_with_per_block_scan_resultPiS_)
        /*0020*/ 	.word	0x0000000c


	//----- nvinfo : EIATTR_FRAME_SIZE
	.align		4
.L_5:
        /*0024*/ 	.byte	0x04, 0x11
        /*0026*/ 	.short	(.L_7 - .L_6)
	.align		4
.L_6:
        /*0028*/ 	.word	index@(_Z36add_array_with_per_block_scan_resultPiS_)
        /*002c*/ 	.word	0x00000000


	//----- nvinfo : EIATTR_MIN_STACK_SIZE
	.align		4
.L_7:
        /*0030*/ 	.byte	0x04, 0x12
        /*0032*/ 	.short	(.L_9 - .L_8)
	.align		4
.L_8:
        /*0034*/ 	.word	index@(_Z36add_array_with_per_block_scan_resultPiS_)
        /*0038*/ 	.word	0x00000000


	//----- nvinfo : EIATTR_MIN_STACK_SIZE
	.align		4
.L_9:
        /*003c*/ 	.byte	0x04, 0x12
        /*003e*/ 	.short	(.L_11 - .L_10)
	.align		4
.L_10:
        /*0040*/ 	.word	index@(_Z24hillis_steele_local_scanPiS_)
        /*0044*/ 	.word	0x00000000
.L_11:


//--------------------- .nv.compat                --------------------------
	.section	.nv.compat,"",@"SHT_CUDA_COMPAT_INFO"
	.align	4
        /*0000*/ 	.byte	0x02, 0x09, 0x00, 0x00, 0x02, 0x02, 0x01, 0x00, 0x02, 0x05, 0x05, 0x00, 0x03, 0x07, 0x01, 0x01
        /*0010*/ 	.byte	0x02, 0x03, 0x00, 0x00, 0x02, 0x06, 0x01, 0x00, 0x04, 0x0b, 0x08, 0x00, 0x09, 0x00, 0x00, 0x00
        /*0020*/ 	.byte	0x00, 0x00, 0x00, 0x00


//--------------------- .nv.info._Z36add_array_with_per_block_scan_resultPiS_ --------------------------
	.section	.nv.info._Z36add_array_with_per_block_scan_resultPiS_,"",@"SHT_CUDA_INFO"
	.sectionflags	@""
	.align	4


	//----- nvinfo : EIATTR_CUDA_API_VERSION
	.align		4
        /*0000*/ 	.byte	0x04, 0x37
        /*0002*/ 	.short	(.L_13 - .L_12)
.L_12:
        /*0004*/ 	.word	0x00000082


	//----- nvinfo : EIATTR_KPARAM_INFO
	.align		4
.L_13:
        /*0008*/ 	.byte	0x04, 0x17
        /*000a*/ 	.short	(.L_15 - .L_14)
.L_14:
        /*000c*/ 	.word	0x00000000
        /*0010*/ 	.short	0x0001
        /*0012*/ 	.short	0x0008
        /*0014*/ 	.byte	0x00, 0xf5, 0x21, 0x00


	//----- nvinfo : EIATTR_KPARAM_INFO
	.align		4
.L_15:
        /*0018*/ 	.byte	0x04, 0x17
        /*001a*/ 	.short	(.L_17 - .L_16)
.L_16:
        /*001c*/ 	.word	0x00000000
        /*0020*/ 	.short	0x0000
        /*0022*/ 	.short	0x0000
        /*0024*/ 	.byte	0x00, 0xf5, 0x21, 0x00


	//----- nvinfo : EIATTR_SPARSE_MMA_MASK
	.align		4
.L_17:
        /*0028*/ 	.byte	0x03, 0x50
        /*002a*/ 	.short	0x0000


	//----- nvinfo : EIATTR_MAXREG_COUNT
	.align		4
        /*002c*/ 	.byte	0x03, 0x1b
        /*002e*/ 	.short	0x00ff


	//----- nvinfo : EIATTR_MERCURY_ISA_VERSION
	.align		4
        /*0030*/ 	.byte	0x03, 0x5f
        /*0032*/ 	.short	0x0101


	//----- nvinfo : EIATTR_VRC_CTA_INIT_COUNT
	.align		4
        /*0034*/ 	.byte	0x02, 0x4a
	.zero		1
	.zero		1


	//----- nvinfo : EIATTR_EXIT_INSTR_OFFSETS
	.align		4
        /*0038*/ 	.byte	0x04, 0x1c
        /*003a*/ 	.short	(.L_19 - .L_18)


	//   ....[0]....
.L_18:
        /*003c*/ 	.word	0x00000030


	//   ....[1]....
        /*0040*/ 	.word	0x00000110


	//----- nvinfo : EIATTR_CBANK_PARAM_SIZE
	.align		4
.L_19:
        /*0044*/ 	.byte	0x03, 0x19
        /*0046*/ 	.short	0x0010


	//----- nvinfo : EIATTR_PARAM_CBANK
	.align		4
        /*0048*/ 	.byte	0x04, 0x0a
        /*004a*/ 	.short	(.L_21 - .L_20)
	.align		4
.L_20:
        /*004c*/ 	.word	index@(.nv.constant0._Z36add_array_with_per_block_scan_resultPiS_)
        /*0050*/ 	.short	0x0380
        /*0052*/ 	.short	0x0010


	//----- nvinfo : EIATTR_SW_WAR
	.align		4
.L_21:
        /*0054*/ 	.byte	0x04, 0x36
        /*0056*/ 	.short	(.L_23 - .L_22)
.L_22:
        /*0058*/ 	.word	0x00000008
.L_23:


//--------------------- .nv.info._Z24hillis_steele_local_scanPiS_ --------------------------
	.section	.nv.info._Z24hillis_steele_local_scanPiS_,"",@"SHT_CUDA_INFO"
	.sectionflags	@""
	.align	4


	//----- nvinfo : EIATTR_CUDA_API_VERSION
	.align		4
        /*0000*/ 	.byte	0x04, 0x37
        /*0002*/ 	.short	(.L_25 - .L_24)
.L_24:
        /*0004*/ 	.word	0x00000082


	//----- nvinfo : EIATTR_KPARAM_INFO
	.align		4
.L_25:
        /*0008*/ 	.byte	0x04, 0x17
        /*000a*/ 	.short	(.L_27 - .L_26)
.L_26:
        /*000c*/ 	.word	0x00000000
        /*0010*/ 	.short	0x0001
        /*0012*/ 	.short	0x0008
        /*0014*/ 	.byte	0x00, 0xf5, 0x21, 0x00


	//----- nvinfo : EIATTR_KPARAM_INFO
	.align		4
.L_27:
        /*0018*/ 	.byte	0x04, 0x17
        /*001a*/ 	.short	(.L_29 - .L_28)
.L_28:
        /*001c*/ 	.word	0x00000000
        /*0020*/ 	.short	0x0000
        /*0022*/ 	.short	0x0000
        /*0024*/ 	.byte	0x00, 0xf5, 0x21, 0x00


	//----- nvinfo : EIATTR_SPARSE_MMA_MASK
	.align		4
.L_29:
        /*0028*/ 	.byte	0x03, 0x50
        /*002a*/ 	.short	0x0000


	//----- nvinfo : EIATTR_MAXREG_COUNT
	.align		4
        /*002c*/ 	.byte	0x03, 0x1b
        /*002e*/ 	.short	0x00ff


	//----- nvinfo : EIATTR_NUM_BARRIERS
	.align		4
        /*0030*/ 	.byte	0x02, 0x4c
        /*0032*/ 	.byte	0x01
	.zero		1


	//----- nvinfo : EIATTR_MERCURY_ISA_VERSION
	.align		4
        /*0034*/ 	.byte	0x03, 0x5f
        /*0036*/ 	.short	0x0101


	//----- nvinfo : EIATTR_VRC_CTA_INIT_COUNT
	.align		4
        /*0038*/ 	.byte	0x02, 0x4a
	.zero		1
	.zero		1


	//----- nvinfo : EIATTR_EXIT_INSTR_OFFSETS
	.align		4
        /*003c*/ 	.byte	0x04, 0x1c
        /*003e*/ 	.short	(.L_31 - .L_30)


	//   ....[0]....
.L_30:
        /*0040*/ 	.word	0x00000400


	//   ....[1]....
        /*0044*/ 	.word	0x00000440


	//----- nvinfo : EIATTR_CBANK_PARAM_SIZE
	.align		4
.L_31:
        /*0048*/ 	.byte	0x03, 0x19
        /*004a*/ 	.short	0x0010


	//----- nvinfo : EIATTR_PARAM_CBANK
	.align		4
        /*004c*/ 	.byte	0x04, 0x0a
        /*004e*/ 	.short	(.L_33 - .L_32)
	.align		4
.L_32:
        /*0050*/ 	.word	index@(.nv.constant0._Z24hillis_steele_local_scanPiS_)
        /*0054*/ 	.short	0x0380
        /*0056*/ 	.short	0x0010


	//----- nvinfo : EIATTR_SW_WAR
	.align		4
.L_33:
        /*0058*/ 	.byte	0x04, 0x36
        /*005a*/ 	.short	(.L_35 - .L_34)
.L_34:
        /*005c*/ 	.word	0x00000008
.L_35:


//--------------------- .nv.callgraph             --------------------------
	.section	.nv.callgraph,"",@"SHT_CUDA_CALLGRAPH"
	.align	4
	.sectionentsize	8
	.align		4
        /*0000*/ 	.word	0x00000000
	.align		4
        /*0004*/ 	.word	0xffffffff
	.align		4
        /*0008*/ 	.word	0x00000000
	.align		4
        /*000c*/ 	.word	0xfffffffe
	.align		4
        /*0010*/ 	.word	0x00000000
	.align		4
        /*0014*/ 	.word	0xfffffffd
	.align		4
        /*0018*/ 	.word	0x00000000
	.align		4
        /*001c*/ 	.word	0xfffffffc


//--------------------- .text._Z36add_array_with_per_block_scan_resultPiS_ --------------------------
	.section	.text._Z36add_array_with_per_block_scan_resultPiS_,"ax",@progbits
	.align	128
        .global         _Z36add_array_with_per_block_scan_resultPiS_
        .type           _Z36add_array_with_per_block_scan_resultPiS_,@function
        .size           _Z36add_array_with_per_block_scan_resultPiS_,(.L_x_2 - _Z36add_array_with_per_block_scan_resultPiS_)
        .other          _Z36add_array_with_per_block_scan_resultPiS_,@"STO_CUDA_ENTRY STV_DEFAULT"
_Z36add_array_with_per_block_scan_resultPiS_:
.text._Z36add_array_with_per_block_scan_resultPiS_:
[----:B------:R-:W-:Y:S01]  /*0000*/  LDC R1, c[0x0][0x37c] ;  /* 0x0000df00ff017b82 */ /* 0x000fe20000000800 */
[----:B------:R-:W0:Y:S02]  /*0010*/  S2R R9, SR_CTAID.X ;  /* 0x0000000000097919 */ /* 0x000e240000002500 */
[----:B0-----:R-:W-:-:S13]  /*0020*/  ISETP.NE.AND P0, PT, R9, RZ, PT ;  /* 0x000000ff0900720c */ /* 0x001fda0003f05270 */
[----:B------:R-:W-:Y:S05]  /*0030*/  @!P0 EXIT ;  /* 0x000000000000894d */ /* 0x000fea0003800000 */
[----:B------:R-:W0:Y:S01]  /*0040*/  S2R R0, SR_TID.X ;  /* 0x0000000000007919 */ /* 0x000e220000002100 */
[----:B------:R-:W1:Y:S01]  /*0050*/  LDC.64 R2, c[0x0][0x388] ;  /* 0x0000e200ff027b82 */ /* 0x000e620000000a00 */
[----:B------:R-:W0:Y:S01]  /*0060*/  LDCU UR6, c[0x0][0x360] ;  /* 0x00006c00ff0677ac */ /* 0x000e220008000800 */
[----:B------:R-:W-:Y:S01]  /*0070*/  IADD3 R7, PT, PT, R9, -0x1, RZ ;  /* 0xffffffff09077810 */ /* 0x000fe20007ffe0ff */
[----:B------:R-:W2:Y:S05]  /*0080*/  LDCU.64 UR4, c[0x0][0x358] ;  /* 0x00006b00ff0477ac */ /* 0x000eaa0008000a00 */
[----:B------:R-:W3:Y:S01]  /*0090*/  LDC.64 R4, c[0x0][0x380] ;  /* 0x0000e000ff047b82 */ /* 0x000ee20000000a00 */
[----:B-1----:R-:W-:-:S06]  /*00a0*/  IMAD.WIDE.U32 R2, R7, 0x4, R2 ;  /* 0x0000000407027825 */ /* 0x002fcc00078e0002 */
[----:B--2---:R-:W2:Y:S01]  /*00b0*/  LDG.E R2, desc[UR4][R2.64] ;  /* 0x0000000402027981 */ /* 0x004ea2000c1e1900 */
[----:B0-----:R-:W-:-:S04]  /*00c0*/  IMAD R9, R9, UR6, R0 ;  /* 0x0000000609097c24 */ /* 0x001fc8000f8e0200 */
[----:B---3--:R-:W-:-:S05]  /*00d0*/  IMAD.WIDE R4, R9, 0x4, R4 ;  /* 0x0000000409047825 */ /* 0x008fca00078e0204 */
[----:B------:R-:W2:Y:S02]  /*00e0*/  LDG.E R7, desc[UR4][R4.64] ;  /* 0x0000000404077981 */ /* 0x000ea4000c1e1900 */
[----:B--2---:R-:W-:-:S05]  /*00f0*/  IADD3 R7, PT, PT, R2, R7, RZ ;  /* 0x0000000702077210 */ /* 0x004fca0007ffe0ff */
[----:B------:R-:W-:Y:S01]  /*0100*/  STG.E desc[UR4][R4.64], R7 ;  /* 0x0000000704007986 */ /* 0x000fe2000c101904 */
[----:B------:R-:W-:Y:S05]  /*0110*/  EXIT ;  /* 0x000000000000794d */ /* 0x000fea0003800000 */
.L_x_0:
[----:B------:R-:W-:-:S00]  /*0120*/  BRA `(.L_x_0) ;  /* 0xfffffffc00fc7947 */ /* 0x000fc0000383ffff */
[----:B------:R-:W-:-:S00]  /*0130*/  NOP ;  /* 0x0000000000007918 */ /* 0x000fc00000000000 */
        /* <DEDUP_REMOVED lines=12> */
.L_x_2:


//--------------------- .text._Z24hillis_steele_local_scanPiS_ --------------------------
	.section	.text._Z24hillis_steele_local_scanPiS_,"ax",@progbits
	.align	128
        .global         _Z24hillis_steele_local_scanPiS_
        .type           _Z24hillis_steele_local_scanPiS_,@function
        .size           _Z24hillis_steele_local_scanPiS_,(.L_x_3 - _Z24hillis_steele_local_scanPiS_)
        .other          _Z24hillis_steele_local_scanPiS_,@"STO_CUDA_ENTRY STV_DEFAULT"
_Z24hillis_steele_local_scanPiS_:
.text._Z24hillis_steele_local_scanPiS_:
[----:B------:R-:W-:Y:S01]  /*0000*/  LDC R1, c[0x0][0x37c] ;  /* 0x0000df00ff017b82 */ /* 0x000fe20000000800 */
[----:B------:R-:W0:Y:S07]  /*0010*/  S2R R5, SR_TID.X ;  /* 0x0000000000057919 */ /* 0x000e2e0000002100 */
[----:B------:R-:W1:Y:S01]  /*0020*/  LDC.64 R2, c[0x0][0x380] ;  /* 0x0000e000ff027b82 */ /* 0x000e620000000a00 */
[----:B------:R-:W0:Y:S01]  /*0030*/  LDCU UR6, c[0x0][0x360] ;  /* 0x00006c00ff0677ac */ /* 0x000e220008000800 */
[----:B------:R-:W0:Y:S01]  /*0040*/  S2R R0, SR_CTAID.X ;  /* 0x0000000000007919 */ /* 0x000e220000002500 */
[----:B------:R-:W2:Y:S05]  /*0050*/  LDCU.64 UR8, c[0x0][0x358] ;  /* 0x00006b00ff0877ac */ /* 0x000eaa0008000a00 */
[----:B------:R-:W3:Y:S01]  /*0060*/  S2UR UR5, SR_CgaCtaId ;  /* 0x00000000000579c3 */ /* 0x000ee20000008800 */
[----:B------:R-:W-:Y:S01]  /*0070*/  UMOV UR4, 0x400 ;  /* 0x0000040000047882 */ /* 0x000fe20000000000 */
[----:B------:R-:W4:Y:S01]  /*0080*/  LDCU.64 UR10, c[0x0][0x388] ;  /* 0x00007100ff0a77ac */ /* 0x000f220008000a00 */
[----:B0-----:R-:W-:-:S04]  /*0090*/  IMAD R7, R0, UR6, R5 ;  /* 0x0000000600077c24 */ /* 0x001fc8000f8e0205 */
[----:B-1----:R-:W-:-:S05]  /*00a0*/  IMAD.WIDE R2, R7, 0x4, R2 ;  /* 0x0000000407027825 */ /* 0x002fca00078e0202 */
[----:B--2---:R-:W2:Y:S01]  /*00b0*/  LDG.E R4, desc[UR8][R2.64] ;  /* 0x0000000802047981 */ /* 0x004ea2000c1e1900 */
[----:B---3--:R-:W-:Y:S01]  /*00c0*/  ULEA UR4, UR5, UR4, 0x18 ;  /* 0x0000000405047291 */ /* 0x008fe2000f8ec0ff */
[C---:B------:R-:W-:Y:S02]  /*00d0*/  ISETP.NE.AND P1, PT, R5.reuse, RZ, PT ;  /* 0x000000ff0500720c */ /* 0x040fe40003f25270 */
[----:B------:R-:W-:-:S03]  /*00e0*/  ISETP.GE.U32.AND P0, PT, R5, 0x2, PT ;  /* 0x000000020500780c */ /* 0x000fc60003f06070 */
[----:B------:R-:W-:Y:S01]  /*00f0*/  LEA R7, R5, UR4, 0x2 ;  /* 0x0000000405077c11 */ /* 0x000fe2000f8e10ff */
[----:B------:R-:W-:-:S04]  /*0100*/  UIADD3 UR4, UPT, UPT, UR6, -0x1, URZ ;  /* 0xffffffff06047890 */ /* 0x000fc8000fffe0ff */
[----:B--2---:R-:W-:Y:S01]  /*0110*/  STS [R7], R4 ;  /* 0x0000000407007388 */ /* 0x004fe20000000800 */
[----:B------:R-:W-:Y:S06]  /*0120*/  BAR.SYNC.DEFER_BLOCKING 0x0 ;  /* 0x0000000000007b1d */ /* 0x000fec0000010000 */
[----:B------:R-:W-:Y:S04]  /*0130*/  @P1 LDS R6, [R7+-0x4] ;  /* 0xfffffc0007061984 */ /* 0x000fe80000000800 */
[----:B------:R-:W0:Y:S02]  /*0140*/  @P1 LDS R9, [R7] ;  /* 0x0000000007091984 */ /* 0x000e240000000800 */
[----:B0-----:R-:W-:-:S05]  /*0150*/  @P1 IMAD.IADD R6, R6, 0x1, R9 ;  /* 0x0000000106061824 */ /* 0x001fca00078e0209 */
[----:B------:R-:W-:Y:S01]  /*0160*/  @P1 STS [R7], R6 ;  /* 0x0000000607001388 */ /* 0x000fe20000000800 */
[----:B------:R-:W-:Y:S01]  /*0170*/  BAR.SYNC.DEFER_BLOCKING 0x0 ;  /* 0x0000000000007b1d */ /* 0x000fe20000010000 */
[----:B------:R-:W-:-:S05]  /*0180*/  ISETP.GE.U32.AND P1, PT, R5, 0x4, PT ;  /* 0x000000040500780c */ /* 0x000fca0003f26070 */
        /* <DEDUP_REMOVED lines=29> */
[----:B------:R-:W-:-:S05]  /*0360*/  ISETP.NE.AND P0, PT, R5, UR4, PT ;  /* 0x0000000405007c0c */ /* 0x000fca000bf05270 */
[----:B------:R-:W-:Y:S04]  /*0370*/  @P1 LDS R6, [R7+-0x100] ;  /* 0xffff000007061984 */ /* 0x000fe80000000800 */
[----:B------:R-:W0:Y:S02]  /*0380*/  @P1 LDS R9, [R7] ;  /* 0x0000000007091984 */ /* 0x000e240000000800 */
[----:B0-----:R-:W-:-:S05]  /*0390*/  @P1 IMAD.IADD R6, R6, 0x1, R9 ;  /* 0x0000000106061824 */ /* 0x001fca00078e0209 */
[----:B------:R-:W-:Y:S01]  /*03a0*/  @P1 STS [R7], R6 ;  /* 0x0000000607001388 */ /* 0x000fe20000000800 */
[----:B------:R-:W-:Y:S01]  /*03b0*/  BAR.SYNC.DEFER_BLOCKING 0x0 ;  /* 0x0000000000007b1d */ /* 0x000fe20000010000 */
[----:B----4-:R-:W-:-:S04]  /*03c0*/  ISETP.EQ.U32.AND P1, PT, RZ, UR10, PT ;  /* 0x0000000aff007c0c */ /* 0x010fc8000bf22070 */
[----:B------:R-:W-:Y:S01]  /*03d0*/  ISETP.EQ.OR.EX P0, PT, RZ, UR11, P0, P1 ;  /* 0x0000000bff007c0c */ /* 0x000fe20008702710 */
[----:B------:R-:W0:Y:S04]  /*03e0*/  LDS R9, [R7] ;  /* 0x0000000007097984 */ /* 0x000e280000000800 */
[----:B0-----:R0:W-:Y:S08]  /*03f0*/  STG.E desc[UR8][R2.64], R9 ;  /* 0x0000000902007986 */ /* 0x0011f0000c101908 */
[----:B------:R-:W-:Y:S05]  /*0400*/  @P0 EXIT ;  /* 0x000000000000094d */ /* 0x000fea0003800000 */
[----:B0-----:R-:W0:Y:S02]  /*0410*/  LDC.64 R2, c[0x0][0x388] ;  /* 0x0000e200ff027b82 */ /* 0x001e240000000a00 */
[----:B0-----:R-:W-:-:S05]  /*0420*/  IMAD.WIDE.U32 R2, R0, 0x4, R2 ;  /* 0x0000000400027825 */ /* 0x001fca00078e0002 */
[----:B------:R-:W-:Y:S01]  /*0430*/  STG.E desc[UR8][R2.64], R9 ;  /* 0x0000000902007986 */ /* 0x000fe2000c101908 */
[----:B------:R-:W-:Y:S05]  /*0440*/  EXIT ;  /* 0x000000000000794d */ /* 0x000fea0003800000 */
.L_x_1:
        /* <DEDUP_REMOVED lines=11> */
.L_x_3:


//--------------------- .nv.shared.reserved.0     --------------------------
	.section	.nv.shared.reserved.0,"aw",@nobits
	.weak		__nv_reservedSMEM_offset_0_alias
	.size		__nv_reservedSMEM_offset_0_alias, 0, 64
	.other		__nv_reservedSMEM_offset_0_alias,@"STO_CUDA_RESERVED_SHARED STV_DEFAULT"
__nv_reservedSMEM_offset_0_alias:
	.zero		0
	.zero		64


//--------------------- .nv.shared._Z24hillis_steele_local_scanPiS_ --------------------------
	.section	.nv.shared._Z24hillis_steele_local_scanPiS_,"aw",@nobits
	.sectionflags	@""
	.align	4
.nv.shared._Z24hillis_steele_local_scanPiS_:
	.zero		1536


//--------------------- .nv.constant0._Z36add_array_with_per_block_scan_resultPiS_ --------------------------
	.section	.nv.constant0._Z36add_array_with_per_block_scan_resultPiS_,"a",@progbits
	.sectionflags	@""
	.align	4
.nv.constant0._Z36add_array_with_per_block_scan_resultPiS_:
	.zero		912


//--------------------- .nv.constant0._Z24hillis_steele_local_scanPiS_ --------------------------
	.section	.nv.constant0._Z24hillis_steele_local_scanPiS_,"a",@progbits
	.sectionflags	@""
	.align	4
.nv.constant0._Z24hillis_steele_local_scanPiS_:
	.zero		912


//--------------------- SYMBOLS --------------------------

	.type		.nv.reservedSmem.offset0,@object
	.size		.nv.reservedSmem.offset0,0x4
	.type		.nv.reservedSmem.cap,@object
	.size		.nv.reservedSmem.cap,0x4
